//
// Generated by NVIDIA NVVM Compiler
//
// Compiler Build ID: CL-36424714
// Cuda compilation tools, release 13.0, V13.0.88
// Based on NVVM 20.0.0
//

.version 9.0
.target sm_100
.address_size 64

	// .globl	matrixPowTwo

.visible .entry matrixPowTwo(
	.param .u64 .ptr .align 1 matrixPowTwo_param_0,
	.param .u32 matrixPowTwo_param_1,
	.param .u32 matrixPowTwo_param_2,
	.param .u32 matrixPowTwo_param_3,
	.param .u32 matrixPowTwo_param_4,
	.param .u32 matrixPowTwo_param_5
)
{
	.reg .pred 	%p<56>;
	.reg .b32 	%r<106>;
	.reg .b32 	%f<31>;
	.reg .b64 	%rd<33>;

	ld.param.u64 	%rd2, [matrixPowTwo_param_0];
	ld.param.u32 	%r65, [matrixPowTwo_param_2];
	ld.param.u32 	%r66, [matrixPowTwo_param_3];
	ld.param.u32 	%r67, [matrixPowTwo_param_4];
	ld.param.u32 	%r68, [matrixPowTwo_param_5];
	cvta.to.global.u64 	%rd1, %rd2;
	setp.lt.s32 	%p1, %r68, 1;
	@%p1 bra 	$L__BB0_43;
	mov.u32 	%r1, %tid.x;
	mov.u32 	%r2, %tid.y;
	and.b32  	%r3, %r68, 7;
	and.b32  	%r4, %r68, 2147483640;
	mul.lo.s32 	%r5, %r66, %r65;
	shl.b32 	%r70, %r65, 1;
	add.s32 	%r71, %r2, %r70;
	mad.lo.s32 	%r6, %r66, %r71, %r1;
	mad.lo.s32 	%r72, %r65, 3, %r2;
	mad.lo.s32 	%r7, %r66, %r72, %r1;
	shl.b32 	%r73, %r65, 2;
	add.s32 	%r74, %r2, %r73;
	mad.lo.s32 	%r8, %r66, %r74, %r1;
	mad.lo.s32 	%r75, %r65, 5, %r2;
	mad.lo.s32 	%r9, %r66, %r75, %r1;
	mad.lo.s32 	%r76, %r65, 6, %r2;
	mad.lo.s32 	%r10, %r66, %r76, %r1;
	mov.b32 	%r93, 0;
$L__BB0_2:
	ld.param.u32 	%r92, [matrixPowTwo_param_1];
	setp.lt.u32 	%p2, %r68, 8;
	mul.lo.s32 	%r12, %r93, %r92;
	add.s32 	%r13, %r12, %r1;
	mov.b32 	%r104, 0;
	@%p2 bra 	$L__BB0_21;
	and.b32  	%r78, %r68, 2147483640;
	neg.s32 	%r102, %r78;
	add.s32 	%r79, %r2, %r65;
	mad.lo.s32 	%r80, %r66, %r79, %r1;
	add.s32 	%r101, %r80, %r12;
	add.s32 	%r100, %r6, %r12;
	add.s32 	%r99, %r7, %r12;
	add.s32 	%r98, %r8, %r12;
	add.s32 	%r97, %r9, %r12;
	add.s32 	%r96, %r10, %r12;
	mad.lo.s32 	%r81, %r65, 7, %r2;
	mad.lo.s32 	%r82, %r66, %r81, %r1;
	add.s32 	%r95, %r82, %r12;
	mad.lo.s32 	%r83, %r2, %r66, %r1;
	add.s32 	%r94, %r83, %r12;
$L__BB0_4:
	.pragma "nounroll";
	setp.ge.s32 	%p3, %r13, %r66;
	setp.ge.s32 	%p4, %r94, %r67;
	or.pred  	%p5, %p3, %p4;
	@%p5 bra 	$L__BB0_6;
	mul.wide.s32 	%rd3, %r94, 4;
	add.s64 	%rd4, %rd1, %rd3;
	ld.global.f32 	%f1, [%rd4];
	mul.f32 	%f2, %f1, %f1;
	st.global.f32 	[%rd4], %f2;
$L__BB0_6:
	add.s32 	%r32, %r5, %r94;
	setp.ge.s32 	%p7, %r32, %r67;
	or.pred  	%p8, %p3, %p7;
	@%p8 bra 	$L__BB0_8;
	mul.wide.s32 	%rd5, %r101, 4;
	add.s64 	%rd6, %rd1, %rd5;
	ld.global.f32 	%f3, [%rd6];
	mul.f32 	%f4, %f3, %f3;
	st.global.f32 	[%rd6], %f4;
$L__BB0_8:
	add.s32 	%r33, %r5, %r32;
	setp.ge.s32 	%p10, %r33, %r67;
	or.pred  	%p11, %p3, %p10;
	@%p11 bra 	$L__BB0_10;
	mul.wide.s32 	%rd7, %r100, 4;
	add.s64 	%rd8, %rd1, %rd7;
	ld.global.f32 	%f5, [%rd8];
	mul.f32 	%f6, %f5, %f5;
	st.global.f32 	[%rd8], %f6;
$L__BB0_10:
	add.s32 	%r34, %r5, %r33;
	setp.ge.s32 	%p13, %r34, %r67;
	or.pred  	%p14, %p3, %p13;
	@%p14 bra 	$L__BB0_12;
	mul.wide.s32 	%rd9, %r99, 4;
	add.s64 	%rd10, %rd1, %rd9;
	ld.global.f32 	%f7, [%rd10];
	mul.f32 	%f8, %f7, %f7;
	st.global.f32 	[%rd10], %f8;
$L__BB0_12:
	add.s32 	%r35, %r5, %r34;
	setp.ge.s32 	%p16, %r35, %r67;
	or.pred  	%p17, %p3, %p16;
	@%p17 bra 	$L__BB0_14;
	mul.wide.s32 	%rd11, %r98, 4;
	add.s64 	%rd12, %rd1, %rd11;
	ld.global.f32 	%f9, [%rd12];
	mul.f32 	%f10, %f9, %f9;
	st.global.f32 	[%rd12], %f10;
$L__BB0_14:
	add.s32 	%r36, %r5, %r35;
	setp.ge.s32 	%p19, %r36, %r67;
	or.pred  	%p20, %p3, %p19;
	@%p20 bra 	$L__BB0_16;
	mul.wide.s32 	%rd13, %r97, 4;
	add.s64 	%rd14, %rd1, %rd13;
	ld.global.f32 	%f11, [%rd14];
	mul.f32 	%f12, %f11, %f11;
	st.global.f32 	[%rd14], %f12;
$L__BB0_16:
	add.s32 	%r37, %r5, %r36;
	setp.ge.s32 	%p22, %r37, %r67;
	or.pred  	%p23, %p3, %p22;
	@%p23 bra 	$L__BB0_18;
	mul.wide.s32 	%rd15, %r96, 4;
	add.s64 	%rd16, %rd1, %rd15;
	ld.global.f32 	%f13, [%rd16];
	mul.f32 	%f14, %f13, %f13;
	st.global.f32 	[%rd16], %f14;
$L__BB0_18:
	add.s32 	%r84, %r5, %r37;
	setp.ge.s32 	%p25, %r84, %r67;
	or.pred  	%p26, %p3, %p25;
	@%p26 bra 	$L__BB0_20;
	mul.wide.s32 	%rd17, %r95, 4;
	add.s64 	%rd18, %rd1, %rd17;
	ld.global.f32 	%f15, [%rd18];
	mul.f32 	%f16, %f15, %f15;
	st.global.f32 	[%rd18], %f16;
$L__BB0_20:
	add.s32 	%r102, %r102, 8;
	shl.b32 	%r85, %r5, 3;
	add.s32 	%r101, %r101, %r85;
	add.s32 	%r100, %r100, %r85;
	add.s32 	%r99, %r99, %r85;
	add.s32 	%r98, %r98, %r85;
	add.s32 	%r97, %r97, %r85;
	add.s32 	%r96, %r96, %r85;
	add.s32 	%r95, %r95, %r85;
	add.s32 	%r94, %r94, %r85;
	setp.ne.s32 	%p27, %r102, 0;
	mov.u32 	%r104, %r4;
	@%p27 bra 	$L__BB0_4;
$L__BB0_21:
	setp.eq.s32 	%p28, %r3, 0;
	@%p28 bra 	$L__BB0_42;
	add.s32 	%r86, %r3, -1;
	setp.lt.u32 	%p29, %r86, 3;
	@%p29 bra 	$L__BB0_32;
	setp.ge.s32 	%p30, %r13, %r66;
	mad.lo.s32 	%r48, %r104, %r65, %r2;
	mad.lo.s32 	%r49, %r48, %r66, %r13;
	setp.ge.s32 	%p31, %r49, %r67;
	or.pred  	%p32, %p30, %p31;
	@%p32 bra 	$L__BB0_25;
	mul.wide.s32 	%rd19, %r49, 4;
	add.s64 	%rd20, %rd1, %rd19;
	ld.global.f32 	%f17, [%rd20];
	mul.f32 	%f18, %f17, %f17;
	st.global.f32 	[%rd20], %f18;
$L__BB0_25:
	setp.ge.s32 	%p33, %r13, %r66;
	add.s32 	%r50, %r48, %r65;
	mad.lo.s32 	%r51, %r50, %r66, %r13;
	setp.ge.s32 	%p34, %r51, %r67;
	or.pred  	%p35, %p33, %p34;
	@%p35 bra 	$L__BB0_27;
	mul.wide.s32 	%rd21, %r51, 4;
	add.s64 	%rd22, %rd1, %rd21;
	ld.global.f32 	%f19, [%rd22];
	mul.f32 	%f20, %f19, %f19;
	st.global.f32 	[%rd22], %f20;
$L__BB0_27:
	setp.ge.s32 	%p36, %r13, %r66;
	add.s32 	%r52, %r50, %r65;
	mad.lo.s32 	%r53, %r52, %r66, %r13;
	setp.ge.s32 	%p37, %r53, %r67;
	or.pred  	%p38, %p36, %p37;
	@%p38 bra 	$L__BB0_29;
	mul.wide.s32 	%rd23, %r53, 4;
	add.s64 	%rd24, %rd1, %rd23;
	ld.global.f32 	%f21, [%rd24];
	mul.f32 	%f22, %f21, %f21;
	st.global.f32 	[%rd24], %f22;
$L__BB0_29:
	setp.ge.s32 	%p39, %r13, %r66;
	add.s32 	%r87, %r52, %r65;
	mad.lo.s32 	%r54, %r87, %r66, %r13;
	setp.ge.s32 	%p40, %r54, %r67;
	or.pred  	%p41, %p39, %p40;
	@%p41 bra 	$L__BB0_31;
	mul.wide.s32 	%rd25, %r54, 4;
	add.s64 	%rd26, %rd1, %rd25;
	ld.global.f32 	%f23, [%rd26];
	mul.f32 	%f24, %f23, %f23;
	st.global.f32 	[%rd26], %f24;
$L__BB0_31:
	add.s32 	%r104, %r104, 4;
$L__BB0_32:
	and.b32  	%r88, %r68, 3;
	setp.eq.s32 	%p42, %r88, 0;
	@%p42 bra 	$L__BB0_42;
	setp.eq.s32 	%p43, %r88, 1;
	@%p43 bra 	$L__BB0_39;
	setp.ge.s32 	%p44, %r13, %r66;
	mad.lo.s32 	%r57, %r104, %r65, %r2;
	mad.lo.s32 	%r58, %r57, %r66, %r13;
	setp.ge.s32 	%p45, %r58, %r67;
	or.pred  	%p46, %p44, %p45;
	@%p46 bra 	$L__BB0_36;
	mul.wide.s32 	%rd27, %r58, 4;
	add.s64 	%rd28, %rd1, %rd27;
	ld.global.f32 	%f25, [%rd28];
	mul.f32 	%f26, %f25, %f25;
	st.global.f32 	[%rd28], %f26;
$L__BB0_36:
	setp.ge.s32 	%p47, %r13, %r66;
	add.s32 	%r89, %r57, %r65;
	mad.lo.s32 	%r59, %r89, %r66, %r13;
	setp.ge.s32 	%p48, %r59, %r67;
	or.pred  	%p49, %p47, %p48;
	@%p49 bra 	$L__BB0_38;
	mul.wide.s32 	%rd29, %r59, 4;
	add.s64 	%rd30, %rd1, %rd29;
	ld.global.f32 	%f27, [%rd30];
	mul.f32 	%f28, %f27, %f27;
	st.global.f32 	[%rd30], %f28;
$L__BB0_38:
	add.s32 	%r104, %r104, 2;
$L__BB0_39:
	and.b32  	%r90, %r68, 1;
	setp.eq.b32 	%p50, %r90, 1;
	not.pred 	%p51, %p50;
	@%p51 bra 	$L__BB0_42;
	setp.ge.s32 	%p52, %r13, %r66;
	mad.lo.s32 	%r91, %r104, %r65, %r2;
	mad.lo.s32 	%r62, %r91, %r66, %r13;
	setp.ge.s32 	%p53, %r62, %r67;
	or.pred  	%p54, %p52, %p53;
	@%p54 bra 	$L__BB0_42;
	mul.wide.s32 	%rd31, %r62, 4;
	add.s64 	%rd32, %rd1, %rd31;
	ld.global.f32 	%f29, [%rd32];
	mul.f32 	%f30, %f29, %f29;
	st.global.f32 	[%rd32], %f30;
$L__BB0_42:
	add.s32 	%r93, %r93, 1;
	setp.ne.s32 	%p55, %r93, %r68;
	@%p55 bra 	$L__BB0_2;
$L__BB0_43:
	ret;

}


// ===== COMPILED SASS (sm_100) =====

	.target	sm_100

	.elftype	@"ET_EXEC"


//--------------------- .note.nv.tkinfo           --------------------------
	.section	.note.nv.tkinfo,"",@"SHT_NOTE"
	.sectionflags	@"SHF_NOTE_NV_TKINFO"
	.tkinfo
        /*0018*/ 	.word	0x00000002
        /*0030*/ 	.string	""
        /*0030*/ 	.string	"ptxas"
        /*0030*/ 	.string	"Cuda compilation tools, release 13.0, V13.0.88"
        /*0030*/ 	.string	"Build cuda_13.0.r13.0/compiler.36424714_0"
        /*0030*/ 	.string	"-arch sm_100 -m 64 "



//--------------------- .note.nv.cuinfo           --------------------------
	.section	.note.nv.cuinfo,"",@"SHT_NOTE"
	.sectionflags	@"SHF_NOTE_NV_CUINFO"
        /*0018*/ 	.short	0x0002
        /*001a*/ 	.short	0x0064
        /*001c*/ 	.short	0x0082
	.zero		2


//--------------------- .nv.info                  --------------------------
	.section	.nv.info,"",@"SHT_CUDA_INFO"
	.align	4


	//----- nvinfo : EIATTR_REGCOUNT
	.align		4
        /*0000*/ 	.byte	0x04, 0x2f
        /*0002*/ 	.short	(.L_1 - .L_0)
	.align		4
.L_0:
        /*0004*/ 	.word	index@(matrixPowTwo)
        /*0008*/ 	.word	0x00000020


	//----- nvinfo : EIATTR_FRAME_SIZE
	.align		4
.L_1:
        /*000c*/ 	.byte	0x04, 0x11
        /*000e*/ 	.short	(.L_3 - .L_2)
	.align		4
.L_2:
        /*0010*/ 	.word	index@(matrixPowTwo)
        /*0014*/ 	.word	0x00000000


	//----- nvinfo : EIATTR_MIN_STACK_SIZE
	.align		4
.L_3:
        /*0018*/ 	.byte	0x04, 0x12
        /*001a*/ 	.short	(.L_5 - .L_4)
	.align		4
.L_4:
        /*001c*/ 	.word	index@(matrixPowTwo)
        /*0020*/ 	.word	0x00000000
.L_5:


//--------------------- .nv.compat                --------------------------
	.section	.nv.compat,"",@"SHT_CUDA_COMPAT_INFO"
	.align	4
        /*0000*/ 	.byte	0x02, 0x09, 0x00, 0x00, 0x02, 0x02, 0x01, 0x00, 0x02, 0x05, 0x05, 0x00, 0x03, 0x07, 0x01, 0x01
        /*0010*/ 	.byte	0x02, 0x03, 0x00, 0x00, 0x02, 0x06, 0x01, 0x00, 0x04, 0x0b, 0x08, 0x00, 0x09, 0x00, 0x00, 0x00
        /*0020*/ 	.byte	0x00, 0x00, 0x00, 0x00


//--------------------- .nv.info.matrixPowTwo     --------------------------
	.section	.nv.info.matrixPowTwo,"",@"SHT_CUDA_INFO"
	.sectionflags	@""
	.align	4


	//----- nvinfo : EIATTR_CUDA_API_VERSION
	.align		4
        /*0000*/ 	.byte	0x04, 0x37
        /*0002*/ 	.short	(.L_7 - .L_6)
.L_6:
        /*0004*/ 	.word	0x00000082


	//----- nvinfo : EIATTR_KPARAM_INFO
	.align		4
.L_7:
        /*0008*/ 	.byte	0x04, 0x17
        /*000a*/ 	.short	(.L_9 - .L_8)
.L_8:
        /*000c*/ 	.word	0x00000000
        /*0010*/ 	.short	0x0005
        /*0012*/ 	.short	0x0018
        /*0014*/ 	.byte	0x00, 0xf0, 0x11, 0x00


	//----- nvinfo : EIATTR_KPARAM_INFO
	.align		4
.L_9:
        /*0018*/ 	.byte	0x04, 0x17
        /*001a*/ 	.short	(.L_11 - .L_10)
.L_10:
        /*001c*/ 	.word	0x00000000
        /*0020*/ 	.short	0x0004
        /*0022*/ 	.short	0x0014
        /*0024*/ 	.byte	0x00, 0xf0, 0x11, 0x00


	//----- nvinfo : EIATTR_KPARAM_INFO
	.align		4
.L_11:
        /*0028*/ 	.byte	0x04, 0x17
        /*002a*/ 	.short	(.L_13 - .L_12)
.L_12:
        /*002c*/ 	.word	0x00000000
        /*0030*/ 	.short	0x0003
        /*0032*/ 	.short	0x0010
        /*0034*/ 	.byte	0x00, 0xf0, 0x11, 0x00


	//----- nvinfo : EIATTR_KPARAM_INFO
	.align		4
.L_13:
        /*0038*/ 	.byte	0x04, 0x17
        /*003a*/ 	.short	(.L_15 - .L_14)
.L_14:
        /*003c*/ 	.word	0x00000000
        /*0040*/ 	.short	0x0002
        /*0042*/ 	.short	0x000c
        /*0044*/ 	.byte	0x00, 0xf0, 0x11, 0x00


	//----- nvinfo : EIATTR_KPARAM_INFO
	.align		4
.L_15:
        /*0048*/ 	.byte	0x04, 0x17
        /*004a*/ 	.short	(.L_17 - .L_16)
.L_16:
        /*004c*/ 	.word	0x00000000
        /*0050*/ 	.short	0x0001
        /*0052*/ 	.short	0x0008
        /*0054*/ 	.byte	0x00, 0xf0, 0x11, 0x00


	//----- nvinfo : EIATTR_KPARAM_INFO
	.align		4
.L_17:
        /*0058*/ 	.byte	0x04, 0x17
        /*005a*/ 	.short	(.L_19 - .L_18)
.L_18:
        /*005c*/ 	.word	0x00000000
        /*0060*/ 	.short	0x0000
        /*0062*/ 	.short	0x0000
        /*0064*/ 	.byte	0x00, 0xf5, 0x21, 0x00


	//----- nvinfo : EIATTR_SPARSE_MMA_MASK
	.align		4
.L_19:
        /*0068*/ 	.byte	0x03, 0x50
        /*006a*/ 	.short	0x0000


	//----- nvinfo : EIATTR_MAXREG_COUNT
	.align		4
        /*006c*/ 	.byte	0x03, 0x1b
        /*006e*/ 	.short	0x00ff


	//----- nvinfo : EIATTR_MERCURY_ISA_VERSION
	.align		4
        /*0070*/ 	.byte	0x03, 0x5f
        /*0072*/ 	.short	0x0101


	//----- nvinfo : EIATTR_VRC_CTA_INIT_COUNT
	.align		4
        /*0074*/ 	.byte	0x02, 0x4a
	.zero		1
	.zero		1


	//----- nvinfo : EIATTR_EXIT_INSTR_OFFSETS
	.align		4
        /*0078*/ 	.byte	0x04, 0x1c
        /*007a*/ 	.short	(.L_21 - .L_20)


	//   ....[0]....
.L_20:
        /*007c*/ 	.word	0x00000030


	//   ....[1]....
        /*0080*/ 	.word	0x00000d20


	//----- nvinfo : EIATTR_CRS_STACK_SIZE
	.align		4
.L_21:
        /*0084*/ 	.byte	0x04, 0x1e
        /*0086*/ 	.short	(.L_23 - .L_22)
.L_22:
        /*0088*/ 	.word	0x00000000


	//----- nvinfo : EIATTR_CBANK_PARAM_SIZE
	.align		4
.L_23:
        /*008c*/ 	.byte	0x03, 0x19
        /*008e*/ 	.short	0x001c


	//----- nvinfo : EIATTR_PARAM_CBANK
	.align		4
        /*0090*/ 	.byte	0x04, 0x0a
        /*0092*/ 	.short	(.L_25 - .L_24)
	.align		4
.L_24:
        /*0094*/ 	.word	index@(.nv.constant0.matrixPowTwo)
        /*0098*/ 	.short	0x0380
        /*009a*/ 	.short	0x001c


	//----- nvinfo : EIATTR_SW_WAR
	.align		4
.L_25:
        /*009c*/ 	.byte	0x04, 0x36
        /*009e*/ 	.short	(.L_27 - .L_26)
.L_26:
        /*00a0*/ 	.word	0x00000008
.L_27:


//--------------------- .nv.callgraph             --------------------------
	.section	.nv.callgraph,"",@"SHT_CUDA_CALLGRAPH"
	.align	4
	.sectionentsize	8
	.align		4
        /*0000*/ 	.word	0x00000000
	.align		4
        /*0004*/ 	.word	0xffffffff
	.align		4
        /*0008*/ 	.word	0x00000000
	.align		4
        /*000c*/ 	.word	0xfffffffe
	.align		4
        /*0010*/ 	.word	0x00000000
	.align		4
        /*0014*/ 	.word	0xfffffffd
	.align		4
        /*0018*/ 	.word	0x00000000
	.align		4
        /*001c*/ 	.word	0xfffffffc


//--------------------- .text.matrixPowTwo        --------------------------
	.section	.text.matrixPowTwo,"ax",@progbits
	.align	128
        .global         matrixPowTwo
        .type           matrixPowTwo,@function
        .size           matrixPowTwo,(.L_x_10 - matrixPowTwo)
        .other          matrixPowTwo,@"STO_CUDA_ENTRY STV_DEFAULT"
matrixPowTwo:
.text.matrixPowTwo:
[----:B------:R-:W-:Y:S08]  /*0000*/  LDC R1, c[0x0][0x37c] ;  /* 0x0000df00ff017b82 */ /* 0x000ff00000000800 */
[----:B------:R-:W0:Y:S02]  /*0010*/  LDC R2, c[0x0][0x398] ;  /* 0x0000e600ff027b82 */ /* 0x000e240000000800 */
[----:B0-----:R-:W-:-:S13]  /*0020*/  ISETP.GE.AND P0, PT, R2, 0x1, PT ;  /* 0x000000010200780c */ /* 0x001fda0003f06270 */
[----:B------:R-:W-:Y:S05]  /*0030*/  @!P0 EXIT ;  /* 0x000000000000894d */ /* 0x000fea0003800000 */
[----:B------:R-:W0:Y:S01]  /*0040*/  S2R R0, SR_TID.Y ;  /* 0x0000000000007919 */ /* 0x000e220000002200 */
[----:B------:R-:W1:Y:S01]  /*0050*/  LDC R5, c[0x0][0x38c] ;  /* 0x0000e300ff057b82 */ /* 0x000e620000000800 */
[----:B------:R-:W1:Y:S01]  /*0060*/  LDCU UR4, c[0x0][0x390] ;  /* 0x00007200ff0477ac */ /* 0x000e620008000800 */
[----:B------:R-:W-:Y:S01]  /*0070*/  LOP3.LUT R2, R2, 0x7, RZ, 0xc0, !PT ;  /* 0x0000000702027812 */ /* 0x000fe200078ec0ff */
[----:B------:R-:W2:Y:S01]  /*0080*/  S2R R3, SR_TID.X ;  /* 0x0000000000037919 */ /* 0x000ea20000002100 */
[----:B------:R-:W3:Y:S01]  /*0090*/  LDCU.64 UR8, c[0x0][0x358] ;  /* 0x00006b00ff0877ac */ /* 0x000ee20008000a00 */
[C---:B-1----:R-:W-:Y:S01]  /*00a0*/  IMAD R4, R5.reuse, UR4, RZ ;  /* 0x0000000405047c24 */ /* 0x042fe2000f8e02ff */
[CC--:B0-----:R-:W-:Y:S01]  /*00b0*/  LEA R6, R5.reuse, R0.reuse, 0x1 ;  /* 0x0000000005067211 */ /* 0x0c1fe200078e08ff */
[C-C-:B------:R-:W-:Y:S01]  /*00c0*/  IMAD R8, R5.reuse, 0x3, R0.reuse ;  /* 0x0000000305087824 */ /* 0x140fe200078e0200 */
[C---:B------:R-:W-:Y:S01]  /*00d0*/  LEA R10, R5.reuse, R0, 0x2 ;  /* 0x00000000050a7211 */ /* 0x040fe200078e10ff */
[----:B------:R-:W-:-:S02]  /*00e0*/  IMAD R12, R5, 0x5, R0 ;  /* 0x00000005050c7824 */ /* 0x000fc400078e0200 */
[----:B------:R-:W-:Y:S02]  /*00f0*/  IMAD R14, R5, 0x6, R0 ;  /* 0x00000006050e7824 */ /* 0x000fe400078e0200 */
[--C-:B--2---:R-:W-:Y:S02]  /*0100*/  IMAD R5, R6, UR4, R3.reuse ;  /* 0x0000000406057c24 */ /* 0x104fe4000f8e0203 */
[--C-:B------:R-:W-:Y:S02]  /*0110*/  IMAD R6, R8, UR4, R3.reuse ;  /* 0x0000000408067c24 */ /* 0x100fe4000f8e0203 */
[--C-:B------:R-:W-:Y:S02]  /*0120*/  IMAD R7, R10, UR4, R3.reuse ;  /* 0x000000040a077c24 */ /* 0x100fe4000f8e0203 */
[--C-:B------:R-:W-:Y:S02]  /*0130*/  IMAD R8, R12, UR4, R3.reuse ;  /* 0x000000040c087c24 */ /* 0x100fe4000f8e0203 */
[----:B------:R-:W-:Y:S01]  /*0140*/  IMAD R9, R14, UR4, R3 ;  /* 0x000000040e097c24 */ /* 0x000fe2000f8e0203 */
[----:B---3--:R-:W-:-:S06]  /*0150*/  UMOV UR4, URZ ;  /* 0x000000ff00047c82 */ /* 0x008fcc0008000000 */
.L_x_8:
[----:B0-----:R-:W0:Y:S01]  /*0160*/  LDCU UR7, c[0x0][0x398] ;  /* 0x00007300ff0777ac */ /* 0x001e220008000800 */
[----:B-1----:R-:W1:Y:S01]  /*0170*/  LDC R16, c[0x0][0x388] ;  /* 0x0000e200ff107b82 */ /* 0x002e620000000800 */
[----:B------:R-:W-:Y:S01]  /*0180*/  UMOV UR6, UR4 ;  /* 0x0000000400067c82 */ /* 0x000fe20008000000 */
[----:B------:R-:W-:Y:S01]  /*0190*/  UMOV UR5, URZ ;  /* 0x000000ff00057c82 */ /* 0x000fe20008000000 */
[----:B0-----:R-:W-:Y:S01]  /*01a0*/  UISETP.GE.U32.AND UP1, UPT, UR7, 0x8, UPT ;  /* 0x000000080700788c */ /* 0x001fe2000bf26070 */
[----:B-1----:R-:W-:Y:S01]  /*01b0*/  IMAD R10, R16, UR4, R3 ;  /* 0x00000004100a7c24 */ /* 0x002fe2000f8e0203 */
[----:B------:R-:W-:-:S04]  /*01c0*/  UIADD3 UR4, UPT, UPT, UR4, 0x1, URZ ;  /* 0x0000000104047890 */ /* 0x000fc8000fffe0ff */
[----:B------:R-:W-:-:S03]  /*01d0*/  UISETP.NE.AND UP0, UPT, UR4, UR7, UPT ;  /* 0x000000070400728c */ /* 0x000fc6000bf05270 */
[----:B------:R-:W-:Y:S08]  /*01e0*/  BRA.U !UP1, `(.L_x_0) ;  /* 0x0000000509547547 */ /* 0x000ff0000b800000 */
[----:B------:R-:W0:Y:S01]  /*01f0*/  LDC R15, c[0x0][0x38c] ;  /* 0x0000e300ff0f7b82 */ /* 0x000e220000000800 */
[----:B------:R-:W1:Y:S01]  /*0200*/  LDCU UR11, c[0x0][0x390] ;  /* 0x00007200ff0b77ac */ /* 0x000e620008000800 */
[C---:B------:R-:W-:Y:S02]  /*0210*/  IMAD R27, R16.reuse, UR6, R5 ;  /* 0x00000006101b7c24 */ /* 0x040fe4000f8e0205 */
[C---:B------:R-:W-:Y:S01]  /*0220*/  IMAD R11, R16.reuse, UR6, R6 ;  /* 0x00000006100b7c24 */ /* 0x040fe2000f8e0206 */
[----:B------:R-:W-:Y:S01]  /*0230*/  ULOP3.LUT UR5, UR7, 0x7ffffff8, URZ, 0xc0, !UPT ;  /* 0x7ffffff807057892 */ /* 0x000fe2000f8ec0ff */
[C---:B------:R-:W-:Y:S01]  /*0240*/  IMAD R13, R16.reuse, UR6, R7 ;  /* 0x00000006100d7c24 */ /* 0x040fe2000f8e0207 */
[----:B------:R-:W2:Y:S01]  /*0250*/  LDCU UR10, c[0x0][0x394] ;  /* 0x00007280ff0a77ac */ /* 0x000ea20008000800 */
[C---:B------:R-:W-:Y:S02]  /*0260*/  IMAD R21, R16.reuse, UR6, R8 ;  /* 0x0000000610157c24 */ /* 0x040fe4000f8e0208 */
[----:B------:R-:W-:Y:S01]  /*0270*/  IMAD R23, R16, UR6, R9 ;  /* 0x0000000610177c24 */ /* 0x000fe2000f8e0209 */
[----:B------:R-:W-:Y:S01]  /*0280*/  UIADD3 UR7, UPT, UPT, -UR5, URZ, URZ ;  /* 0x000000ff05077290 */ /* 0x000fe2000fffe1ff */
[----:B-1----:R-:W-:-:S02]  /*0290*/  ISETP.GE.AND P0, PT, R10, UR11, PT ;  /* 0x0000000b0a007c0c */ /* 0x002fc4000bf06270 */
[C---:B0-----:R-:W-:Y:S01]  /*02a0*/  IADD3 R12, PT, PT, R0.reuse, R15, RZ ;  /* 0x0000000f000c7210 */ /* 0x041fe20007ffe0ff */
[----:B------:R-:W-:Y:S02]  /*02b0*/  IMAD R14, R15, 0x7, R0 ;  /* 0x000000070f0e7824 */ /* 0x000fe400078e0200 */
[--C-:B------:R-:W-:Y:S02]  /*02c0*/  IMAD R15, R0, UR11, R3.reuse ;  /* 0x0000000b000f7c24 */ /* 0x100fe4000f8e0203 */
[--C-:B------:R-:W-:Y:S02]  /*02d0*/  IMAD R25, R12, UR11, R3.reuse ;  /* 0x0000000b0c197c24 */ /* 0x100fe4000f8e0203 */
[----:B------:R-:W-:Y:S02]  /*02e0*/  IMAD R14, R14, UR11, R3 ;  /* 0x0000000b0e0e7c24 */ /* 0x000fe4000f8e0203 */
[C---:B------:R-:W-:Y:S02]  /*02f0*/  IMAD R12, R16.reuse, UR6, R15 ;  /* 0x00000006100c7c24 */ /* 0x040fe4000f8e020f */
[----:B------:R-:W-:-:S02]  /*0300*/  IMAD R25, R16, UR6, R25 ;  /* 0x0000000610197c24 */ /* 0x000fc4000f8e0219 */
[----:B--2---:R-:W-:-:S07]  /*0310*/  IMAD R29, R16, UR6, R14 ;  /* 0x00000006101d7c24 */ /* 0x004fce000f8e020e */
.L_x_1:
[----:B------:R-:W-:-:S13]  /*0320*/  ISETP.GE.OR P2, PT, R12, UR10, P0 ;  /* 0x0000000a0c007c0c */ /* 0x000fda0008746670 */
[----:B-1----:R-:W0:Y:S02]  /*0330*/  @!P2 LDC.64 R16, c[0x0][0x380] ;  /* 0x0000e000ff10ab82 */ /* 0x002e240000000a00 */
[----:B0-----:R-:W-:-:S05]  /*0340*/  @!P2 IMAD.WIDE R16, R12, 0x4, R16 ;  /* 0x000000040c10a825 */ /* 0x001fca00078e0210 */
[----:B------:R-:W2:Y:S01]  /*0350*/  @!P2 LDG.E R14, desc[UR8][R16.64] ;  /* 0x00000008100ea981 */ /* 0x000ea2000c1e1900 */
[----:B------:R-:W-:-:S04]  /*0360*/  IADD3 R15, PT, PT, R4, R12, RZ ;  /* 0x0000000c040f7210 */ /* 0x000fc80007ffe0ff */
[----:B------:R-:W-:-:S13]  /*0370*/  ISETP.GE.OR P1, PT, R15, UR10, P0 ;  /* 0x0000000a0f007c0c */ /* 0x000fda0008726670 */
[----:B------:R-:W0:Y:S02]  /*0380*/  @!P1 LDC.64 R18, c[0x0][0x380] ;  /* 0x0000e000ff129b82 */ /* 0x000e240000000a00 */
[----:B0-----:R-:W-:-:S04]  /*0390*/  @!P1 IMAD.WIDE R18, R25, 0x4, R18 ;  /* 0x0000000419129825 */ /* 0x001fc800078e0212 */
[----:B--2---:R-:W-:-:S05]  /*03a0*/  @!P2 FMUL R20, R14, R14 ;  /* 0x0000000e0e14a220 */ /* 0x004fca0000400000 */
[----:B------:R0:W-:Y:S04]  /*03b0*/  @!P2 STG.E desc[UR8][R16.64], R20 ;  /* 0x000000141000a986 */ /* 0x0001e8000c101908 */
[----:B------:R-:W2:Y:S01]  /*03c0*/  @!P1 LDG.E R22, desc[UR8][R18.64] ;  /* 0x0000000812169981 */ /* 0x000ea2000c1e1900 */
[----:B------:R-:W-:-:S04]  /*03d0*/  IADD3 R26, PT, PT, R4, R15, RZ ;  /* 0x0000000f041a7210 */ /* 0x000fc80007ffe0ff */
[----:B------:R-:W-:-:S13]  /*03e0*/  ISETP.GE.OR P2, PT, R26, UR10, P0 ;  /* 0x0000000a1a007c0c */ /* 0x000fda0008746670 */
[----:B------:R-:W1:Y:S02]  /*03f0*/  @!P2 LDC.64 R14, c[0x0][0x380] ;  /* 0x0000e000ff0eab82 */ /* 0x000e640000000a00 */
[----:B-1----:R-:W-:-:S04]  /*0400*/  @!P2 IMAD.WIDE R14, R27, 0x4, R14 ;  /* 0x000000041b0ea825 */ /* 0x002fc800078e020e */
[----:B--2---:R-:W-:-:S05]  /*0410*/  @!P1 FMUL R22, R22, R22 ;  /* 0x0000001616169220 */ /* 0x004fca0000400000 */
[----:B------:R1:W-:Y:S04]  /*0420*/  @!P1 STG.E desc[UR8][R18.64], R22 ;  /* 0x0000001612009986 */ /* 0x0003e8000c101908 */
[----:B------:R-:W2:Y:S01]  /*0430*/  @!P2 LDG.E R24, desc[UR8][R14.64] ;  /* 0x000000080e18a981 */ /* 0x000ea2000c1e1900 */
[----:B------:R-:W-:-:S04]  /*0440*/  IADD3 R26, PT, PT, R4, R26, RZ ;  /* 0x0000001a041a7210 */ /* 0x000fc80007ffe0ff */
[----:B------:R-:W-:-:S13]  /*0450*/  ISETP.GE.OR P1, PT, R26, UR10, P0 ;  /* 0x0000000a1a007c0c */ /* 0x000fda0008726670 */
[----:B0-----:R-:W0:Y:S02]  /*0460*/  @!P1 LDC.64 R16, c[0x0][0x380] ;  /* 0x0000e000ff109b82 */ /* 0x001e240000000a00 */
[----:B0-----:R-:W-:-:S04]  /*0470*/  @!P1 IMAD.WIDE R16, R11, 0x4, R16 ;  /* 0x000000040b109825 */ /* 0x001fc800078e0210 */
[----:B--2---:R-:W-:-:S05]  /*0480*/  @!P2 FMUL R24, R24, R24 ;  /* 0x000000181818a220 */ /* 0x004fca0000400000 */
[----:B------:R0:W-:Y:S04]  /*0490*/  @!P2 STG.E desc[UR8][R14.64], R24 ;  /* 0x000000180e00a986 */ /* 0x0001e8000c101908 */
[----:B------:R-:W2:Y:S01]  /*04a0*/  @!P1 LDG.E R20, desc[UR8][R16.64] ;  /* 0x0000000810149981 */ /* 0x000ea2000c1e1900 */
[----:B------:R-:W-:-:S04]  /*04b0*/  IADD3 R26, PT, PT, R4, R26, RZ ;  /* 0x0000001a041a7210 */ /* 0x000fc80007ffe0ff */
[----:B------:R-:W-:-:S13]  /*04c0*/  ISETP.GE.OR P2, PT, R26, UR10, P0 ;  /* 0x0000000a1a007c0c */ /* 0x000fda0008746670 */
[----:B-1----:R-:W1:Y:S02]  /*04d0*/  @!P2 LDC.64 R18, c[0x0][0x380] ;  /* 0x0000e000ff12ab82 */ /* 0x002e640000000a00 */
        /* <DEDUP_REMOVED lines=25> */
[----:B------:R-:W-:Y:S01]  /*0670*/  UIADD3 UR7, UPT, UPT, UR7, 0x8, URZ ;  /* 0x0000000807077890 */ /* 0x000fe2000fffe0ff */
[C---:B------:R-:W-:Y:S02]  /*0680*/  LEA R12, R4.reuse, R12, 0x3 ;  /* 0x0000000c040c7211 */ /* 0x040fe400078e18ff */
[C---:B------:R-:W-:Y:S01]  /*0690*/  LEA R25, R4.reuse, R25, 0x3 ;  /* 0x0000001904197211 */ /* 0x040fe200078e18ff */
[----:B------:R-:W-:Y:S01]  /*06a0*/  UISETP.NE.AND UP1, UPT, UR7, URZ, UPT ;  /* 0x000000ff0700728c */ /* 0x000fe2000bf25270 */
[----:B------:R-:W-:-:S02]  /*06b0*/  LEA R27, R4, R27, 0x3 ;  /* 0x0000001b041b7211 */ /* 0x000fc400078e18ff */
[C---:B------:R-:W-:Y:S02]  /*06c0*/  LEA R11, R4.reuse, R11, 0x3 ;  /* 0x0000000b040b7211 */ /* 0x040fe400078e18ff */
[C---:B------:R-:W-:Y:S02]  /*06d0*/  LEA R13, R4.reuse, R13, 0x3 ;  /* 0x0000000d040d7211 */ /* 0x040fe400078e18ff */
[C---:B------:R-:W-:Y:S02]  /*06e0*/  LEA R21, R4.reuse, R21, 0x3 ;  /* 0x0000001504157211 */ /* 0x040fe400078e18ff */
[C---:B------:R-:W-:Y:S02]  /*06f0*/  LEA R23, R4.reuse, R23, 0x3 ;  /* 0x0000001704177211 */ /* 0x040fe400078e18ff */
[----:B------:R-:W-:Y:S01]  /*0700*/  LEA R29, R4, R29, 0x3 ;  /* 0x0000001d041d7211 */ /* 0x000fe200078e18ff */
[----:B--2---:R-:W-:-:S05]  /*0710*/  @!P1 FMUL R22, R22, R22 ;  /* 0x0000001616169220 */ /* 0x004fca0000400000 */
[----:B------:R1:W-:Y:S01]  /*0720*/  @!P1 STG.E desc[UR8][R18.64], R22 ;  /* 0x0000001612009986 */ /* 0x0003e2000c101908 */
[----:B------:R-:W-:Y:S05]  /*0730*/  BRA.U UP1, `(.L_x_1) ;  /* 0xfffffff901f87547 */ /* 0x000fea000b83ffff */
.L_x_0:
[----:B------:R-:W-:-:S13]  /*0740*/  ISETP.NE.AND P0, PT, R2, RZ, PT ;  /* 0x000000ff0200720c */ /* 0x000fda0003f05270 */
[----:B------:R-:W-:Y:S05]  /*0750*/  @!P0 BRA `(.L_x_2) ;  /* 0x00000004006c8947 */ /* 0x000fea0003800000 */
[----:B------:R-:W-:-:S04]  /*0760*/  IADD3 R11, PT, PT, R2, -0x1, RZ ;  /* 0xffffffff020b7810 */ /* 0x000fc80007ffe0ff */
[----:B------:R-:W-:-:S13]  /*0770*/  ISETP.GE.U32.AND P0, PT, R11, 0x3, PT ;  /* 0x000000030b00780c */ /* 0x000fda0003f06070 */
[----:B------:R-:W-:Y:S05]  /*0780*/  @!P0 BRA `(.L_x_3) ;  /* 0x0000000000a88947 */ /* 0x000fea0003800000 */
[----:B------:R-:W0:Y:S01]  /*0790*/  LDC R11, c[0x0][0x38c] ;  /* 0x0000e300ff0b7b82 */ /* 0x000e220000000800 */
[----:B------:R-:W2:Y:S01]  /*07a0*/  LDCU.64 UR6, c[0x0][0x390] ;  /* 0x00007200ff0677ac */ /* 0x000ea20008000a00 */
[----:B0-----:R-:W-:-:S04]  /*07b0*/  IMAD R12, R11, UR5, R0 ;  /* 0x000000050b0c7c24 */ /* 0x001fc8000f8e0200 */
[----:B--2---:R-:W-:-:S05]  /*07c0*/  IMAD R13, R12, UR6, R10 ;  /* 0x000000060c0d7c24 */ /* 0x004fca000f8e020a */
[----:B------:R-:W-:-:S04]  /*07d0*/  ISETP.GE.AND P0, PT, R13, UR7, PT ;  /* 0x000000070d007c0c */ /* 0x000fc8000bf06270 */
[----:B------:R-:W-:-:S13]  /*07e0*/  ISETP.GE.OR P1, PT, R10, UR6, P0 ;  /* 0x000000060a007c0c */ /* 0x000fda0008726670 */
[----:B-1----:R-:W0:Y:S02]  /*07f0*/  @!P1 LDC.64 R14, c[0x0][0x380] ;  /* 0x0000e000ff0e9b82 */ /* 0x002e240000000a00 */
[----:B0-----:R-:W-:-:S05]  /*0800*/  @!P1 IMAD.WIDE R14, R13, 0x4, R14 ;  /* 0x000000040d0e9825 */ /* 0x001fca00078e020e */
[----:B------:R-:W2:Y:S01]  /*0810*/  @!P1 LDG.E R16, desc[UR8][R14.64] ;  /* 0x000000080e109981 */ /* 0x000ea2000c1e1900 */
[----:B------:R-:W-:-:S05]  /*0820*/  IADD3 R17, PT, PT, R12, R11, RZ ;  /* 0x0000000b0c117210 */ /* 0x000fca0007ffe0ff */
[----:B------:R-:W-:-:S05]  /*0830*/  IMAD R21, R17, UR6, R10 ;  /* 0x0000000611157c24 */ /* 0x000fca000f8e020a */
[----:B------:R-:W-:-:S04]  /*0840*/  ISETP.GE.AND P0, PT, R21, UR7, PT ;  /* 0x0000000715007c0c */ /* 0x000fc8000bf06270 */
[----:B------:R-:W-:-:S13]  /*0850*/  ISETP.GE.OR P0, PT, R10, UR6, P0 ;  /* 0x000000060a007c0c */ /* 0x000fda0008706670 */
[----:B------:R-:W0:Y:S02]  /*0860*/  @!P0 LDC.64 R12, c[0x0][0x380] ;  /* 0x0000e000ff0c8b82 */ /* 0x000e240000000a00 */
[----:B0-----:R-:W-:-:S04]  /*0870*/  @!P0 IMAD.WIDE R12, R21, 0x4, R12 ;  /* 0x00000004150c8825 */ /* 0x001fc800078e020c */
[----:B--2---:R-:W-:-:S05]  /*0880*/  @!P1 FMUL R19, R16, R16 ;  /* 0x0000001010139220 */ /* 0x004fca0000400000 */
[----:B------:R0:W-:Y:S04]  /*0890*/  @!P1 STG.E desc[UR8][R14.64], R19 ;  /* 0x000000130e009986 */ /* 0x0001e8000c101908 */
[----:B------:R-:W2:Y:S01]  /*08a0*/  @!P0 LDG.E R18, desc[UR8][R12.64] ;  /* 0x000000080c128981 */ /* 0x000ea2000c1e1900 */
[----:B------:R-:W-:-:S05]  /*08b0*/  IADD3 R20, PT, PT, R17, R11, RZ ;  /* 0x0000000b11147210 */ /* 0x000fca0007ffe0ff */
[----:B------:R-:W-:-:S05]  /*08c0*/  IMAD R23, R20, UR6, R10 ;  /* 0x0000000614177c24 */ /* 0x000fca000f8e020a */
[----:B------:R-:W-:-:S04]  /*08d0*/  ISETP.GE.AND P1, PT, R23, UR7, PT ;  /* 0x0000000717007c0c */ /* 0x000fc8000bf26270 */
[----:B------:R-:W-:-:S13]  /*08e0*/  ISETP.GE.OR P1, PT, R10, UR6, P1 ;  /* 0x000000060a007c0c */ /* 0x000fda0008f26670 */
[----:B------:R-:W1:Y:S02]  /*08f0*/  @!P1 LDC.64 R16, c[0x0][0x380] ;  /* 0x0000e000ff109b82 */ /* 0x000e640000000a00 */
[----:B-1----:R-:W-:-:S04]  /*0900*/  @!P1 IMAD.WIDE R16, R23, 0x4, R16 ;  /* 0x0000000417109825 */ /* 0x002fc800078e0210 */
[----:B--2---:R-:W-:-:S05]  /*0910*/  @!P0 FMUL R21, R18, R18 ;  /* 0x0000001212158220 */ /* 0x004fca0000400000 */
[----:B------:R1:W-:Y:S04]  /*0920*/  @!P0 STG.E desc[UR8][R12.64], R21 ;  /* 0x000000150c008986 */ /* 0x0003e8000c101908 */
[----:B------:R-:W2:Y:S01]  /*0930*/  @!P1 LDG.E R18, desc[UR8][R16.64] ;  /* 0x0000000810129981 */ /* 0x000ea2000c1e1900 */
[----:B------:R-:W-:Y:S01]  /*0940*/  IADD3 R11, PT, PT, R20, R11, RZ ;  /* 0x0000000b140b7210 */ /* 0x000fe20007ffe0ff */
[----:B------:R-:W-:Y:S01]  /*0950*/  UIADD3 UR5, UPT, UPT, UR5, 0x4, URZ ;  /* 0x0000000405057890 */ /* 0x000fe2000fffe0ff */
[----:B------:R-:W-:Y:S03]  /*0960*/  BSSY.RECONVERGENT B0, `(.L_x_3) ;  /* 0x000000c000007945 */ /* 0x000fe60003800200 */
[----:B0-----:R-:W-:-:S05]  /*0970*/  IMAD R15, R11, UR6, R10 ;  /* 0x000000060b0f7c24 */ /* 0x001fca000f8e020a */
[----:B------:R-:W-:-:S04]  /*0980*/  ISETP.GE.AND P0, PT, R15, UR7, PT ;  /* 0x000000070f007c0c */ /* 0x000fc8000bf06270 */
[----:B------:R-:W-:Y:S01]  /*0990*/  ISETP.GE.OR P0, PT, R10, UR6, P0 ;  /* 0x000000060a007c0c */ /* 0x000fe20008706670 */
[----:B--2---:R-:W-:-:S05]  /*09a0*/  @!P1 FMUL R11, R18, R18 ;  /* 0x00000012120b9220 */ /* 0x004fca0000400000 */
[----:B------:R1:W-:Y:S07]  /*09b0*/  @!P1 STG.E desc[UR8][R16.64], R11 ;  /* 0x0000000b10009986 */ /* 0x0003ee000c101908 */
[----:B------:R-:W-:Y:S05]  /*09c0*/  @P0 BRA `(.L_x_4) ;  /* 0x0000000000140947 */ /* 0x000fea0003800000 */
[----:B-1----:R-:W0:Y:S02]  /*09d0*/  LDC.64 R12, c[0x0][0x380] ;  /* 0x0000e000ff0c7b82 */ /* 0x002e240000000a00 */
[----:B0-----:R-:W-:-:S05]  /*09e0*/  IMAD.WIDE R12, R15, 0x4, R12 ;  /* 0x000000040f0c7825 */ /* 0x001fca00078e020c */
[----:B------:R-:W2:Y:S02]  /*09f0*/  LDG.E R11, desc[UR8][R12.64] ;  /* 0x000000080c0b7981 */ /* 0x000ea4000c1e1900 */
[----:B--2---:R-:W-:-:S05]  /*0a00*/  FMUL R11, R11, R11 ;  /* 0x0000000b0b0b7220 */ /* 0x004fca0000400000 */
[----:B------:R0:W-:Y:S02]  /*0a10*/  STG.E desc[UR8][R12.64], R11 ;  /* 0x0000000b0c007986 */ /* 0x0001e4000c101908 */
.L_x_4:
[----:B------:R-:W-:Y:S05]  /*0a20*/  BSYNC.RECONVERGENT B0 ;  /* 0x0000000000007941 */ /* 0x000fea0003800200 */
.L_x_3:
[----:B------:R-:W2:Y:S02]  /*0a30*/  LDCU UR6, c[0x0][0x398] ;  /* 0x00007300ff0677ac */ /* 0x000ea40008000800 */
[----:B--2---:R-:W-:-:S09]  /*0a40*/  ULOP3.LUT UP1, UR7, UR6, 0x3, URZ, 0xc0, !UPT ;  /* 0x0000000306077892 */ /* 0x004fd2000f82c0ff */
[----:B------:R-:W-:Y:S05]  /*0a50*/  BRA.U !UP1, `(.L_x_2) ;  /* 0x0000000109ac7547 */ /* 0x000fea000b800000 */
[----:B------:R-:W-:-:S09]  /*0a60*/  UISETP.NE.AND UP1, UPT, UR7, 0x1, UPT ;  /* 0x000000010700788c */ /* 0x000fd2000bf25270 */
[----:B------:R-:W-:Y:S05]  /*0a70*/  BRA.U !UP1, `(.L_x_5) ;  /* 0x0000000109607547 */ /* 0x000fea000b800000 */
[----:B-1----:R-:W1:Y:S01]  /*0a80*/  LDC R15, c[0x0][0x38c] ;  /* 0x0000e300ff0f7b82 */ /* 0x002e620000000800 */
[----:B------:R-:W0:Y:S01]  /*0a90*/  LDCU.64 UR10, c[0x0][0x390] ;  /* 0x00007200ff0a77ac */ /* 0x000e220008000a00 */
[----:B-1----:R-:W-:-:S04]  /*0aa0*/  IMAD R14, R15, UR5, R0 ;  /* 0x000000050f0e7c24 */ /* 0x002fc8000f8e0200 */
[----:B0-----:R-:W-:-:S05]  /*0ab0*/  IMAD R11, R14, UR10, R10 ;  /* 0x0000000a0e0b7c24 */ /* 0x001fca000f8e020a */
[----:B------:R-:W-:-:S04]  /*0ac0*/  ISETP.GE.AND P0, PT, R11, UR11, PT ;  /* 0x0000000b0b007c0c */ /* 0x000fc8000bf06270 */
[----:B------:R-:W-:-:S13]  /*0ad0*/  ISETP.GE.OR P0, PT, R10, UR10, P0 ;  /* 0x0000000a0a007c0c */ /* 0x000fda0008706670 */
[----:B------:R-:W0:Y:S02]  /*0ae0*/  @!P0 LDC.64 R12, c[0x0][0x380] ;  /* 0x0000e000ff0c8b82 */ /* 0x000e240000000a00 */
[----:B0-----:R-:W-:-:S05]  /*0af0*/  @!P0 IMAD.WIDE R12, R11, 0x4, R12 ;  /* 0x000000040b0c8825 */ /* 0x001fca00078e020c */
[----:B------:R-:W2:Y:S01]  /*0b00*/  @!P0 LDG.E R11, desc[UR8][R12.64] ;  /* 0x000000080c0b8981 */ /* 0x000ea2000c1e1900 */
[----:B------:R-:W-:Y:S01]  /*0b10*/  IADD3 R15, PT, PT, R14, R15, RZ ;  /* 0x0000000f0e0f7210 */ /* 0x000fe20007ffe0ff */
[----:B------:R-:W-:Y:S01]  /*0b20*/  UIADD3 UR5, UPT, UPT, UR5, 0x2, URZ ;  /* 0x0000000205057890 */ /* 0x000fe2000fffe0ff */
[----:B------:R-:W-:Y:S03]  /*0b30*/  BSSY.RECONVERGENT B0, `(.L_x_5) ;  /* 0x000000c000007945 */ /* 0x000fe60003800200 */
[----:B------:R-:W-:-:S05]  /*0b40*/  IMAD R15, R15, UR10, R10 ;  /* 0x0000000a0f0f7c24 */ /* 0x000fca000f8e020a */
[----:B------:R-:W-:-:S04]  /*0b50*/  ISETP.GE.AND P1, PT, R15, UR11, PT ;  /* 0x0000000b0f007c0c */ /* 0x000fc8000bf26270 */
[----:B------:R-:W-:Y:S01]  /*0b60*/  ISETP.GE.OR P1, PT, R10, UR10, P1 ;  /* 0x0000000a0a007c0c */ /* 0x000fe20008f26670 */
[----:B--2---:R-:W-:-:S05]  /*0b70*/  @!P0 FMUL R11, R11, R11 ;  /* 0x0000000b0b0b8220 */ /* 0x004fca0000400000 */
[----:B------:R0:W-:Y:S07]  /*0b80*/  @!P0 STG.E desc[UR8][R12.64], R11 ;  /* 0x0000000b0c008986 */ /* 0x0001ee000c101908 */
[----:B------:R-:W-:Y:S05]  /*0b90*/  @P1 BRA `(.L_x_6) ;  /* 0x0000000000141947 */ /* 0x000fea0003800000 */
[----:B0-----:R-:W0:Y:S02]  /*0ba0*/  LDC.64 R12, c[0x0][0x380] ;  /* 0x0000e000ff0c7b82 */ /* 0x001e240000000a00 */
[----:B0-----:R-:W-:-:S05]  /*0bb0*/  IMAD.WIDE R12, R15, 0x4, R12 ;  /* 0x000000040f0c7825 */ /* 0x001fca00078e020c */
[----:B------:R-:W2:Y:S02]  /*0bc0*/  LDG.E R11, desc[UR8][R12.64] ;  /* 0x000000080c0b7981 */ /* 0x000ea4000c1e1900 */
[----:B--2---:R-:W-:-:S05]  /*0bd0*/  FMUL R11, R11, R11 ;  /* 0x0000000b0b0b7220 */ /* 0x004fca0000400000 */
[----:B------:R1:W-:Y:S02]  /*0be0*/  STG.E desc[UR8][R12.64], R11 ;  /* 0x0000000b0c007986 */ /* 0x0003e4000c101908 */
.L_x_6:
[----:B------:R-:W-:Y:S05]  /*0bf0*/  BSYNC.RECONVERGENT B0 ;  /* 0x0000000000007941 */ /* 0x000fea0003800200 */
.L_x_5:
[----:B------:R-:W-:-:S04]  /*0c00*/  ULOP3.LUT UR6, UR6, 0x1, URZ, 0xc0, !UPT ;  /* 0x0000000106067892 */ /* 0x000fc8000f8ec0ff */
[----:B------:R-:W-:-:S09]  /*0c10*/  UISETP.NE.U32.AND UP1, UPT, UR6, 0x1, UPT ;  /* 0x000000010600788c */ /* 0x000fd2000bf25070 */
[----:B------:R-:W-:Y:S05]  /*0c20*/  BRA.U UP1, `(.L_x_2) ;  /* 0x0000000101387547 */ /* 0x000fea000b800000 */
[----:B01----:R-:W0:Y:S01]  /*0c30*/  LDC R11, c[0x0][0x38c] ;  /* 0x0000e300ff0b7b82 */ /* 0x003e220000000800 */
[----:B------:R-:W1:Y:S01]  /*0c40*/  LDCU.64 UR6, c[0x0][0x390] ;  /* 0x00007200ff0677ac */ /* 0x000e620008000a00 */
[----:B------:R-:W-:Y:S01]  /*0c50*/  BSSY.RECONVERGENT B0, `(.L_x_2) ;  /* 0x000000b000007945 */ /* 0x000fe20003800200 */
[----:B0-----:R-:W-:-:S04]  /*0c60*/  IMAD R11, R11, UR5, R0 ;  /* 0x000000050b0b7c24 */ /* 0x001fc8000f8e0200 */
[----:B-1----:R-:W-:-:S05]  /*0c70*/  IMAD R13, R11, UR6, R10 ;  /* 0x000000060b0d7c24 */ /* 0x002fca000f8e020a */
[----:B------:R-:W-:-:S04]  /*0c80*/  ISETP.GE.AND P0, PT, R13, UR7, PT ;  /* 0x000000070d007c0c */ /* 0x000fc8000bf06270 */
[----:B------:R-:W-:-:S13]  /*0c90*/  ISETP.GE.OR P0, PT, R10, UR6, P0 ;  /* 0x000000060a007c0c */ /* 0x000fda0008706670 */
[----:B------:R-:W-:Y:S05]  /*0ca0*/  @P0 BRA `(.L_x_7) ;  /* 0x0000000000140947 */ /* 0x000fea0003800000 */
[----:B------:R-:W0:Y:S02]  /*0cb0*/  LDC.64 R10, c[0x0][0x380] ;  /* 0x0000e000ff0a7b82 */ /* 0x000e240000000a00 */
[----:B0-----:R-:W-:-:S05]  /*0cc0*/  IMAD.WIDE R10, R13, 0x4, R10 ;  /* 0x000000040d0a7825 */ /* 0x001fca00078e020a */
[----:B------:R-:W2:Y:S02]  /*0cd0*/  LDG.E R12, desc[UR8][R10.64] ;  /* 0x000000080a0c7981 */ /* 0x000ea4000c1e1900 */
[----:B--2---:R-:W-:-:S05]  /*0ce0*/  FMUL R13, R12, R12 ;  /* 0x0000000c0c0d7220 */ /* 0x004fca0000400000 */
[----:B------:R0:W-:Y:S02]  /*0cf0*/  STG.E desc[UR8][R10.64], R13 ;  /* 0x0000000d0a007986 */ /* 0x0001e4000c101908 */
.L_x_7:
[----:B------:R-:W-:Y:S05]  /*0d00*/  BSYNC.RECONVERGENT B0 ;  /* 0x0000000000007941 */ /* 0x000fea0003800200 */
.L_x_2:
[----:B------:R-:W-:Y:S05]  /*0d10*/  BRA.U UP0, `(.L_x_8) ;  /* 0xfffffff500107547 */ /* 0x000fea000b83ffff */
[----:B------:R-:W-:Y:S05]  /*0d20*/  EXIT ;  /* 0x000000000000794d */ /* 0x000fea0003800000 */
.L_x_9:
[----:B------:R-:W-:-:S00]  /*0d30*/  BRA `(.L_x_9) ;  /* 0xfffffffc00fc7947 */ /* 0x000fc0000383ffff */
[----:B------:R-:W-:-:S00]  /*0d40*/  NOP ;  /* 0x0000000000007918 */ /* 0x000fc00000000000 */
        /* <DEDUP_REMOVED lines=11> */
.L_x_10:


//--------------------- .nv.shared.reserved.0     --------------------------
	.section	.nv.shared.reserved.0,"aw",@nobits
	.weak		__nv_reservedSMEM_offset_0_alias
	.size		__nv_reservedSMEM_offset_0_alias, 0, 64
	.other		__nv_reservedSMEM_offset_0_alias,@"STO_CUDA_RESERVED_SHARED STV_DEFAULT"
__nv_reservedSMEM_offset_0_alias:
	.zero		0
	.zero		64


//--------------------- .nv.constant0.matrixPowTwo --------------------------
	.section	.nv.constant0.matrixPowTwo,"a",@progbits
	.sectionflags	@""
	.align	4
.nv.constant0.matrixPowTwo:
	.zero		924


//--------------------- SYMBOLS --------------------------

	.type		.nv.reservedSmem.offset0,@object
	.size		.nv.reservedSmem.offset0,0x4
